	.headerflags	@"EF_CUDA_TEXMODE_UNIFIED EF_CUDA_64BIT_ADDRESS EF_CUDA_SM89 EF_CUDA_VIRTUAL_SM(EF_CUDA_SM89)"
	.elftype	@"ET_EXEC"


//--------------------- .nv.info                  --------------------------
	.section	.nv.info,"",@"SHT_CUDA_INFO"
	.align	4


	//----- nvinfo : EIATTR_REGCOUNT
	.align		4
        /*0000*/ 	.byte	0x04, 0x2f
        /*0002*/ 	.short	(.L_2 - .L_1)
	.align		4
.L_1:
        /*0004*/ 	.word	index@(triton_per_fused__unsafe_view_add_mean_mul_pow_rsqrt_sigmoid_view_49)
        /*0008*/ 	.word	0x00000018


	//----- nvinfo : EIATTR_FRAME_SIZE
	.align		4
.L_2:
        /*000c*/ 	.byte	0x04, 0x11
        /*000e*/ 	.short	(.L_4 - .L_3)
	.align		4
.L_3:
        /*0010*/ 	.word	index@(triton_per_fused__unsafe_view_add_mean_mul_pow_rsqrt_sigmoid_view_49)
        /*0014*/ 	.word	0x00000000


	//----- nvinfo : EIATTR_MIN_STACK_SIZE
	.align		4
.L_4:
        /*0018*/ 	.byte	0x04, 0x12
        /*001a*/ 	.short	(.L_6 - .L_5)
	.align		4
.L_5:
        /*001c*/ 	.word	index@(triton_per_fused__unsafe_view_add_mean_mul_pow_rsqrt_sigmoid_view_49)
        /*0020*/ 	.word	0x00000000
.L_6:


//--------------------- .nv.info.triton_per_fused__unsafe_view_add_mean_mul_pow_rsqrt_sigmoid_view_49 --------------------------
	.section	.nv.info.triton_per_fused__unsafe_view_add_mean_mul_pow_rsqrt_sigmoid_view_49,"",@"SHT_CUDA_INFO"
	.sectionflags	@""
	.align	4


	//----- nvinfo : EIATTR_CUDA_API_VERSION
	.align		4
        /*0000*/ 	.byte	0x04, 0x37
        /*0002*/ 	.short	(.L_8 - .L_7)
.L_7:
        /*0004*/ 	.word	0x00000080


	//----- nvinfo : EIATTR_PARAM_CBANK
	.align		4
.L_8:
        /*0008*/ 	.byte	0x04, 0x0a
        /*000a*/ 	.short	(.L_10 - .L_9)
	.align		4
.L_9:
        /*000c*/ 	.word	index@(.nv.constant0.triton_per_fused__unsafe_view_add_mean_mul_pow_rsqrt_sigmoid_view_49)
        /*0010*/ 	.short	0x0160
        /*0012*/ 	.short	0x0038


	//----- nvinfo : EIATTR_CBANK_PARAM_SIZE
	.align		4
.L_10:
        /*0014*/ 	.byte	0x03, 0x19
        /*0016*/ 	.short	0x0038


	//----- nvinfo : EIATTR_KPARAM_INFO
	.align		4
        /*0018*/ 	.byte	0x04, 0x17
        /*001a*/ 	.short	(.L_12 - .L_11)
.L_11:
        /*001c*/ 	.word	0x00000000
        /*0020*/ 	.short	0x0007
        /*0022*/ 	.short	0x0030
        /*0024*/ 	.byte	0x00, 0xf4, 0x21, 0x00


	//----- nvinfo : EIATTR_KPARAM_INFO
	.align		4
.L_12:
        /*0028*/ 	.byte	0x04, 0x17
        /*002a*/ 	.short	(.L_14 - .L_13)
.L_13:
        /*002c*/ 	.word	0x00000000
        /*0030*/ 	.short	0x0006
        /*0032*/ 	.short	0x002c
        /*0034*/ 	.byte	0x00, 0xf0, 0x11, 0x00


	//----- nvinfo : EIATTR_KPARAM_INFO
	.align		4
.L_14:
        /*0038*/ 	.byte	0x04, 0x17
        /*003a*/ 	.short	(.L_16 - .L_15)
.L_15:
        /*003c*/ 	.word	0x00000000
        /*0040*/ 	.short	0x0005
        /*0042*/ 	.short	0x0028
        /*0044*/ 	.byte	0x00, 0xf0, 0x11, 0x00


	//----- nvinfo : EIATTR_KPARAM_INFO
	.align		4
.L_16:
        /*0048*/ 	.byte	0x04, 0x17
        /*004a*/ 	.short	(.L_18 - .L_17)
.L_17:
        /*004c*/ 	.word	0x00000000
        /*0050*/ 	.short	0x0004
        /*0052*/ 	.short	0x0020
        /*0054*/ 	.byte	0x00, 0xf4, 0x21, 0x00


	//----- nvinfo : EIATTR_KPARAM_INFO
	.align		4
.L_18:
        /*0058*/ 	.byte	0x04, 0x17
        /*005a*/ 	.short	(.L_20 - .L_19)
.L_19:
        /*005c*/ 	.word	0x00000000
        /*0060*/ 	.short	0x0003
        /*0062*/ 	.short	0x0018
        /*0064*/ 	.byte	0x00, 0xf4, 0x21, 0x00


	//----- nvinfo : EIATTR_KPARAM_INFO
	.align		4
.L_20:
        /*0068*/ 	.byte	0x04, 0x17
        /*006a*/ 	.short	(.L_22 - .L_21)
.L_21:
        /*006c*/ 	.word	0x00000000
        /*0070*/ 	.short	0x0002
        /*0072*/ 	.short	0x0010
        /*0074*/ 	.byte	0x00, 0xf4, 0x21, 0x00


	//----- nvinfo : EIATTR_KPARAM_INFO
	.align		4
.L_22:
        /*0078*/ 	.byte	0x04, 0x17
        /*007a*/ 	.short	(.L_24 - .L_23)
.L_23:
        /*007c*/ 	.word	0x00000000
        /*0080*/ 	.short	0x0001
        /*0082*/ 	.short	0x0008
        /*0084*/ 	.byte	0x00, 0xf4, 0x21, 0x00


	//----- nvinfo : EIATTR_KPARAM_INFO
	.align		4
.L_24:
        /*0088*/ 	.byte	0x04, 0x17
        /*008a*/ 	.short	(.L_26 - .L_25)
.L_25:
        /*008c*/ 	.word	0x00000000
        /*0090*/ 	.short	0x0000
        /*0092*/ 	.short	0x0000
        /*0094*/ 	.byte	0x00, 0xf4, 0x21, 0x00


	//----- nvinfo : EIATTR_MAXREG_COUNT
	.align		4
.L_26:
        /*0098*/ 	.byte	0x03, 0x1b
        /*009a*/ 	.short	0x00ff


	//----- nvinfo : EIATTR_COOP_GROUP_MASK_REGIDS
	.align		4
        /*009c*/ 	.byte	0x04, 0x29
        /*009e*/ 	.short	(.L_28 - .L_27)


	//   ....[0]....
.L_27:
        /*00a0*/ 	.word	0xffffffff


	//   ....[1]....
        /*00a4*/ 	.word	0xffffffff


	//   ....[2]....
        /*00a8*/ 	.word	0xffffffff


	//   ....[3]....
        /*00ac*/ 	.word	0xffffffff


	//   ....[4]....
        /*00b0*/ 	.word	0xffffffff


	//   ....[5]....
        /*00b4*/ 	.word	0xffffffff


	//----- nvinfo : EIATTR_COOP_GROUP_INSTR_OFFSETS
	.align		4
.L_28:
        /*00b8*/ 	.byte	0x04, 0x28
        /*00ba*/ 	.short	(.L_30 - .L_29)


	//   ....[0]....
.L_29:
        /*00bc*/ 	.word	0x00000490


	//   ....[1]....
        /*00c0*/ 	.word	0x000004c0


	//   ....[2]....
        /*00c4*/ 	.word	0x000004f0


	//   ....[3]....
        /*00c8*/ 	.word	0x00000520


	//   ....[4]....
        /*00cc*/ 	.word	0x00000540


	//   ....[5]....
        /*00d0*/ 	.word	0x000005d0


	//----- nvinfo : EIATTR_EXIT_INSTR_OFFSETS
	.align		4
.L_30:
        /*00d4*/ 	.byte	0x04, 0x1c
        /*00d6*/ 	.short	(.L_32 - .L_31)


	//   ....[0]....
.L_31:
        /*00d8*/ 	.word	0x000006d0


	//----- nvinfo : EIATTR_REQNTID
	.align		4
.L_32:
        /*00dc*/ 	.byte	0x04, 0x10
        /*00de*/ 	.short	(.L_34 - .L_33)
.L_33:
        /*00e0*/ 	.word	0x00000040
        /*00e4*/ 	.word	0x00000001
        /*00e8*/ 	.word	0x00000001
.L_34:


//--------------------- .nv.callgraph             --------------------------
	.section	.nv.callgraph,"",@"SHT_CUDA_CALLGRAPH"
	.align	4
	.sectionentsize	8
	.align		4
        /*0000*/ 	.word	0x00000000
	.align		4
        /*0004*/ 	.word	0xffffffff
	.align		4
        /*0008*/ 	.word	0x00000000
	.align		4
        /*000c*/ 	.word	0xfffffffe
	.align		4
        /*0010*/ 	.word	0x00000000
	.align		4
        /*0014*/ 	.word	0xfffffffd
	.align		4
        /*0018*/ 	.word	0x00000000
	.align		4
        /*001c*/ 	.word	0xfffffffc


//--------------------- .nv.rel.action            --------------------------
	.section	.nv.rel.action,"",@"SHT_CUDA_RELOCINFO"
	.align	8
	.sectionentsize	8
        /*0000*/ 	.byte	0x73, 0x00, 0x00, 0x00, 0x00, 0x00, 0x00, 0x00, 0x00, 0x00, 0x00, 0x11, 0x25, 0x00, 0x05, 0x36


//--------------------- .nv.constant4             --------------------------
	.section	.nv.constant4,"a",@progbits
	.align	8
	.align		8
.nv.constant4:
        /*0000*/ 	.dword	_$_str


//--------------------- .nv.constant0.triton_per_fused__unsafe_view_add_mean_mul_pow_rsqrt_sigmoid_view_49 --------------------------
	.section	.nv.constant0.triton_per_fused__unsafe_view_add_mean_mul_pow_rsqrt_sigmoid_view_49,"a",@progbits
	.sectionflags	@""
	.align	4
.nv.constant0.triton_per_fused__unsafe_view_add_mean_mul_pow_rsqrt_sigmoid_view_49:
	.zero		408


//--------------------- .text.triton_per_fused__unsafe_view_add_mean_mul_pow_rsqrt_sigmoid_view_49 --------------------------
	.section	.text.triton_per_fused__unsafe_view_add_mean_mul_pow_rsqrt_sigmoid_view_49,"ax",@progbits
	.sectionflags	@"SHF_BARRIERS=1"
	.sectioninfo	@"SHI_REGISTERS=24"
	.align	128
        .global         triton_per_fused__unsafe_view_add_mean_mul_pow_rsqrt_sigmoid_view_49
        .type           triton_per_fused__unsafe_view_add_mean_mul_pow_rsqrt_sigmoid_view_49,@function
        .size           triton_per_fused__unsafe_view_add_mean_mul_pow_rsqrt_sigmoid_view_49,(.L_x_1 - triton_per_fused__unsafe_view_add_mean_mul_pow_rsqrt_sigmoid_view_49)
        .other          triton_per_fused__unsafe_view_add_mean_mul_pow_rsqrt_sigmoid_view_49,@"STO_CUDA_ENTRY STV_DEFAULT"
triton_per_fused__unsafe_view_add_mean_mul_pow_rsqrt_sigmoid_view_49:
.text.triton_per_fused__unsafe_view_add_mean_mul_pow_rsqrt_sigmoid_view_49:
[----:B------:R-:W-:Y:S02]  /*0000*/  MOV R1, c[0x0][0x28] ;  /* 0x00000a0000017a02 */ /* 0x000fe40000000f00 */
[----:B------:R-:W0:Y:S01]  /*0010*/  S2R R2, SR_TID.X ;  /* 0x0000000000027919 */ /* 0x000e220000002100 */
[----:B------:R-:W-:-:S03]  /*0020*/  ULDC.64 UR4, c[0x0][0x118] ;  /* 0x0000460000047ab9 */ /* 0x000fc60000000a00 */
[----:B------:R-:W1:Y:S01]  /*0030*/  S2R R17, SR_CTAID.X ;  /* 0x0000000000117919 */ /* 0x000e620000002500 */
[----:B0-----:R-:W-:-:S04]  /*0040*/  SHF.L.U32 R0, R2, 0x2, RZ ;  /* 0x0000000202007819 */ /* 0x001fc800000006ff */
[----:B------:R-:W-:Y:S02]  /*0050*/  LOP3.LUT R4, R0, 0xfc, RZ, 0xc0, !PT ;  /* 0x000000fc00047812 */ /* 0x000fe400078ec0ff */
[----:B------:R-:W-:Y:S02]  /*0060*/  MOV R0, 0x4 ;  /* 0x0000000400007802 */ /* 0x000fe40000000f00 */
[----:B-1----:R-:W-:-:S05]  /*0070*/  LEA R3, R17, R4, 0x8 ;  /* 0x0000000411037211 */ /* 0x002fca00078e40ff */
[----:B------:R-:W-:-:S06]  /*0080*/  IMAD.WIDE R12, R3, R0, c[0x0][0x178] ;  /* 0x00005e00030c7625 */ /* 0x000fcc00078e0200 */
[----:B------:R-:W2:Y:S01]  /*0090*/  LDG.E.128 R12, [R12.64] ;  /* 0x000000040c0c7981 */ /* 0x000ea2000c1e1d00 */
[----:B------:R-:W-:-:S04]  /*00a0*/  IMAD.WIDE R4, R3, R0, c[0x0][0x168] ;  /* 0x00005a0003047625 */ /* 0x000fc800078e0200 */
[----:B------:R-:W-:Y:S02]  /*00b0*/  IMAD.WIDE R8, R3, R0, c[0x0][0x170] ;  /* 0x00005c0003087625 */ /* 0x000fe400078e0200 */
[----:B------:R-:W3:Y:S04]  /*00c0*/  LDG.E.128 R4, [R4.64] ;  /* 0x0000000404047981 */ /* 0x000ee8000c1e1d00 */
[----:B------:R-:W3:Y:S01]  /*00d0*/  LDG.E.128 R8, [R8.64] ;  /* 0x0000000408087981 */ /* 0x000ee2000c1e1d00 */
[----:B--2---:R-:W-:Y:S01]  /*00e0*/  FADD R18, RZ, -R12 ;  /* 0x8000000cff127221 */ /* 0x004fe20000000000 */
[----:B------:R-:W-:Y:S01]  /*00f0*/  FADD R14, RZ, -R14 ;  /* 0x8000000eff0e7221 */ /* 0x000fe20000000000 */
[----:B------:R-:W-:Y:S02]  /*0100*/  FADD R15, RZ, -R15 ;  /* 0x8000000fff0f7221 */ /* 0x000fe40000000000 */
[----:B------:R-:W-:Y:S01]  /*0110*/  FMUL R19, R18, 1.4426950216293334961 ;  /* 0x3fb8aa3b12137820 */ /* 0x000fe20000400000 */
[----:B------:R-:W-:Y:S01]  /*0120*/  FADD R18, RZ, -R13 ;  /* 0x8000000dff127221 */ /* 0x000fe20000000000 */
[----:B------:R-:W-:Y:S01]  /*0130*/  FMUL R14, R14, 1.4426950216293334961 ;  /* 0x3fb8aa3b0e0e7820 */ /* 0x000fe20000400000 */
[----:B------:R-:W-:-:S02]  /*0140*/  FMUL R20, R15, 1.4426950216293334961 ;  /* 0x3fb8aa3b0f147820 */ /* 0x000fc40000400000 */
[----:B------:R-:W-:Y:S01]  /*0150*/  FMUL R18, R18, 1.4426950216293334961 ;  /* 0x3fb8aa3b12127820 */ /* 0x000fe20000400000 */
[----:B------:R-:W-:Y:S02]  /*0160*/  FSETP.GEU.AND P0, PT, R19, -126, PT ;  /* 0xc2fc00001300780b */ /* 0x000fe40003f0e000 */
[----:B------:R-:W-:Y:S02]  /*0170*/  FSETP.GEU.AND P1, PT, R14, -126, PT ;  /* 0xc2fc00000e00780b */ /* 0x000fe40003f2e000 */
[----:B------:R-:W-:Y:S02]  /*0180*/  FSETP.GEU.AND P3, PT, R18, -126, PT ;  /* 0xc2fc00001200780b */ /* 0x000fe40003f6e000 */
[----:B------:R-:W-:-:S07]  /*0190*/  FSETP.GEU.AND P2, PT, R20, -126, PT ;  /* 0xc2fc00001400780b */ /* 0x000fce0003f4e000 */
[----:B------:R-:W-:Y:S02]  /*01a0*/  @!P0 FMUL R19, R19, 0.5 ;  /* 0x3f00000013138820 */ /* 0x000fe40000400000 */
[----:B------:R-:W-:Y:S02]  /*01b0*/  @!P1 FMUL R14, R14, 0.5 ;  /* 0x3f0000000e0e9820 */ /* 0x000fe40000400000 */
[----:B------:R-:W-:Y:S01]  /*01c0*/  @!P3 FMUL R18, R18, 0.5 ;  /* 0x3f0000001212b820 */ /* 0x000fe20000400000 */
[----:B------:R-:W0:Y:S01]  /*01d0*/  MUFU.EX2 R12, R19 ;  /* 0x00000013000c7308 */ /* 0x000e220000000800 */
[----:B------:R-:W-:-:S07]  /*01e0*/  @!P2 FMUL R20, R20, 0.5 ;  /* 0x3f0000001414a820 */ /* 0x000fce0000400000 */
[----:B------:R-:W1:Y:S08]  /*01f0*/  MUFU.EX2 R13, R18 ;  /* 0x00000012000d7308 */ /* 0x000e700000000800 */
[----:B------:R-:W2:Y:S01]  /*0200*/  MUFU.EX2 R15, R14 ;  /* 0x0000000e000f7308 */ /* 0x000ea20000000800 */
[----:B0-----:R-:W-:-:S04]  /*0210*/  @!P0 FMUL R12, R12, R12 ;  /* 0x0000000c0c0c8220 */ /* 0x001fc80000400000 */
[----:B------:R-:W-:-:S03]  /*0220*/  FADD R12, R12, 1 ;  /* 0x3f8000000c0c7421 */ /* 0x000fc60000000000 */
[----:B------:R0:W4:Y:S01]  /*0230*/  MUFU.EX2 R21, R20 ;  /* 0x0000001400157308 */ /* 0x0001220000000800 */
[----:B-1----:R-:W-:Y:S01]  /*0240*/  @!P3 FMUL R13, R13, R13 ;  /* 0x0000000d0d0db220 */ /* 0x002fe20000400000 */
[----:B------:R-:W-:-:S03]  /*0250*/  FSETP.GT.AND P0, PT, R12, 8.50705917302346158658e+37, PT ;  /* 0x7e8000000c00780b */ /* 0x000fc60003f04000 */
[----:B------:R-:W-:Y:S01]  /*0260*/  FADD R13, R13, 1 ;  /* 0x3f8000000d0d7421 */ /* 0x000fe20000000000 */
[----:B--2---:R-:W-:Y:S01]  /*0270*/  @!P1 FMUL R15, R15, R15 ;  /* 0x0000000f0f0f9220 */ /* 0x004fe20000400000 */
[----:B0-----:R-:W-:-:S03]  /*0280*/  MOV R20, 0x3e800000 ;  /* 0x3e80000000147802 */ /* 0x001fc60000000f00 */
[----:B------:R-:W-:Y:S01]  /*0290*/  FSETP.GT.AND P1, PT, R13, 8.50705917302346158658e+37, PT ;  /* 0x7e8000000d00780b */ /* 0x000fe20003f24000 */
[----:B------:R-:W-:Y:S01]  /*02a0*/  FADD R15, R15, 1 ;  /* 0x3f8000000f0f7421 */ /* 0x000fe20000000000 */
[----:B------:R-:W-:-:S03]  /*02b0*/  FSEL R19, R20, 1, P0 ;  /* 0x3f80000014137808 */ /* 0x000fc60000000000 */
[----:B------:R-:W-:Y:S01]  /*02c0*/  @P0 FMUL R12, R12, 0.25 ;  /* 0x3e8000000c0c0820 */ /* 0x000fe20000400000 */
[----:B----4-:R-:W-:Y:S01]  /*02d0*/  @!P2 FMUL R21, R21, R21 ;  /* 0x000000151515a220 */ /* 0x010fe20000400000 */
[----:B------:R-:W-:Y:S02]  /*02e0*/  FSETP.GT.AND P2, PT, R15, 8.50705917302346158658e+37, PT ;  /* 0x7e8000000f00780b */ /* 0x000fe40003f44000 */
[C---:B------:R-:W-:Y:S01]  /*02f0*/  FSEL R14, R20.reuse, 1, P1 ;  /* 0x3f800000140e7808 */ /* 0x040fe20000800000 */
[----:B------:R-:W-:Y:S01]  /*0300*/  FADD R21, R21, 1 ;  /* 0x3f80000015157421 */ /* 0x000fe20000000000 */
[----:B------:R-:W0:Y:S01]  /*0310*/  MUFU.RCP R12, R12 ;  /* 0x0000000c000c7308 */ /* 0x000e220000001000 */
[----:B------:R-:W-:Y:S01]  /*0320*/  FSEL R18, R20, 1, P2 ;  /* 0x3f80000014127808 */ /* 0x000fe20001000000 */
[----:B------:R-:W-:Y:S02]  /*0330*/  @P1 FMUL R13, R13, 0.25 ;  /* 0x3e8000000d0d1820 */ /* 0x000fe40000400000 */
[----:B------:R-:W-:-:S02]  /*0340*/  FSETP.GT.AND P3, PT, R21, 8.50705917302346158658e+37, PT ;  /* 0x7e8000001500780b */ /* 0x000fc40003f64000 */
[C---:B------:R-:W-:Y:S02]  /*0350*/  LOP3.LUT P0, RZ, R2.reuse, 0x1f, RZ, 0xc0, !PT ;  /* 0x0000001f02ff7812 */ /* 0x040fe4000780c0ff */
[----:B------:R-:W-:Y:S01]  /*0360*/  ISETP.GE.AND P1, PT, R2, 0x2, PT ;  /* 0x000000020200780c */ /* 0x000fe20003f26270 */
[----:B------:R-:W1:Y:S01]  /*0370*/  MUFU.RCP R13, R13 ;  /* 0x0000000d000d7308 */ /* 0x000e620000001000 */
[----:B------:R-:W-:Y:S01]  /*0380*/  @P2 FMUL R15, R15, 0.25 ;  /* 0x3e8000000f0f2820 */ /* 0x000fe20000400000 */
[----:B0-----:R-:W-:-:S06]  /*0390*/  FMUL R19, R12, R19 ;  /* 0x000000130c137220 */ /* 0x001fcc0000400000 */
[----:B------:R-:W-:Y:S01]  /*03a0*/  @P3 FMUL R21, R21, 0.25 ;  /* 0x3e80000015153820 */ /* 0x000fe20000400000 */
[----:B------:R-:W0:Y:S01]  /*03b0*/  MUFU.RCP R15, R15 ;  /* 0x0000000f000f7308 */ /* 0x000e220000001000 */
[----:B------:R-:W-:Y:S01]  /*03c0*/  FSEL R12, R20, 1, P3 ;  /* 0x3f800000140c7808 */ /* 0x000fe20001800000 */
[----:B---3--:R-:W-:Y:S01]  /*03d0*/  FFMA R4, R8, R19, R4 ;  /* 0x0000001308047223 */ /* 0x008fe20000000004 */
[----:B-1----:R-:W-:-:S05]  /*03e0*/  FMUL R14, R13, R14 ;  /* 0x0000000e0d0e7220 */ /* 0x002fca0000400000 */
[----:B------:R-:W1:Y:S01]  /*03f0*/  MUFU.RCP R21, R21 ;  /* 0x0000001500157308 */ /* 0x000e620000001000 */
[----:B------:R-:W-:-:S04]  /*0400*/  FFMA R5, R9, R14, R5 ;  /* 0x0000000e09057223 */ /* 0x000fc80000000005 */
[----:B------:R-:W-:Y:S01]  /*0410*/  FMUL R9, R5, R5 ;  /* 0x0000000505097220 */ /* 0x000fe20000400000 */
[----:B0-----:R-:W-:-:S03]  /*0420*/  FMUL R15, R15, R18 ;  /* 0x000000120f0f7220 */ /* 0x001fc60000400000 */
[----:B------:R-:W-:Y:S01]  /*0430*/  FFMA R9, R4, R4, R9 ;  /* 0x0000000404097223 */ /* 0x000fe20000000009 */
[----:B------:R-:W-:Y:S01]  /*0440*/  FFMA R6, R10, R15, R6 ;  /* 0x0000000f0a067223 */ /* 0x000fe20000000006 */
[----:B-1----:R-:W-:-:S03]  /*0450*/  FMUL R12, R21, R12 ;  /* 0x0000000c150c7220 */ /* 0x002fc60000400000 */
[----:B------:R-:W-:Y:S01]  /*0460*/  FFMA R8, R6, R6, R9 ;  /* 0x0000000606087223 */ /* 0x000fe20000000009 */
[----:B------:R-:W-:-:S04]  /*0470*/  FFMA R7, R11, R12, R7 ;  /* 0x0000000c0b077223 */ /* 0x000fc80000000007 */
[----:B------:R-:W-:-:S05]  /*0480*/  FFMA R8, R7, R7, R8 ;  /* 0x0000000707087223 */ /* 0x000fca0000000008 */
[----:B------:R-:W0:Y:S02]  /*0490*/  SHFL.BFLY PT, R9, R8, 0x10, 0x1f ;  /* 0x0e001f0008097f89 */ /* 0x000e2400000e0000 */
[----:B0-----:R-:W-:Y:S01]  /*04a0*/  FADD R9, R8, R9 ;  /* 0x0000000908097221 */ /* 0x001fe20000000000 */
[----:B------:R-:W-:-:S04]  /*04b0*/  SHF.R.U32.HI R8, RZ, 0x3, R2 ;  /* 0x00000003ff087819 */ /* 0x000fc80000011602 */
[----:B------:R-:W0:Y:S01]  /*04c0*/  SHFL.BFLY PT, R10, R9, 0x8, 0x1f ;  /* 0x0d001f00090a7f89 */ /* 0x000e2200000e0000 */
[----:B------:R-:W-:Y:S01]  /*04d0*/  LOP3.LUT R8, R8, 0x4, RZ, 0xc0, !PT ;  /* 0x0000000408087812 */ /* 0x000fe200078ec0ff */
[----:B0-----:R-:W-:-:S05]  /*04e0*/  FADD R10, R9, R10 ;  /* 0x0000000a090a7221 */ /* 0x001fca0000000000 */
[----:B------:R-:W0:Y:S02]  /*04f0*/  SHFL.BFLY PT, R11, R10, 0x4, 0x1f ;  /* 0x0c801f000a0b7f89 */ /* 0x000e2400000e0000 */
[----:B0-----:R-:W-:Y:S01]  /*0500*/  FADD R11, R10, R11 ;  /* 0x0000000b0a0b7221 */ /* 0x001fe20000000000 */
[----:B------:R-:W-:-:S04]  /*0510*/  LOP3.LUT R10, R2, 0x1, RZ, 0xc0, !PT ;  /* 0x00000001020a7812 */ /* 0x000fc800078ec0ff */
[----:B------:R-:W0:Y:S02]  /*0520*/  SHFL.BFLY PT, R12, R11, 0x2, 0x1f ;  /* 0x0c401f000b0c7f89 */ /* 0x000e2400000e0000 */
[----:B0-----:R-:W-:-:S05]  /*0530*/  FADD R12, R11, R12 ;  /* 0x0000000c0b0c7221 */ /* 0x001fca0000000000 */
[----:B------:R-:W0:Y:S02]  /*0540*/  SHFL.BFLY PT, R13, R12, 0x1, 0x1f ;  /* 0x0c201f000c0d7f89 */ /* 0x000e2400000e0000 */
[----:B0-----:R-:W-:Y:S01]  /*0550*/  FADD R13, R12, R13 ;  /* 0x0000000d0c0d7221 */ /* 0x001fe20000000000 */
[----:B------:R-:W-:-:S04]  /*0560*/  MOV R12, 0x3b800000 ;  /* 0x3b800000000c7802 */ /* 0x000fc80000000f00 */
[----:B------:R-:W-:Y:S04]  /*0570*/  @!P0 STS [R8], R13 ;  /* 0x0000000d08008388 */ /* 0x000fe80000000800 */
[----:B------:R-:W-:Y:S01]  /*0580*/  BAR.SYNC.DEFER_BLOCKING 0x0 ;  /* 0x0000000000007b1d */ /* 0x000fe20000010000 */
[----:B------:R-:W-:Y:S01]  /*0590*/  ISETP.NE.U32.AND P0, PT, R10, 0x1, PT ;  /* 0x000000010a00780c */ /* 0x000fe20003f05070 */
[----:B------:R-:W-:-:S03]  /*05a0*/  IMAD.WIDE R10, R3, R0, c[0x0][0x180] ;  /* 0x00006000030a7625 */ /* 0x000fc600078e0200 */
[----:B------:R-:W-:Y:S01]  /*05b0*/  ISETP.LT.AND P0, PT, R2, 0x2, P0 ;  /* 0x000000020200780c */ /* 0x000fe20000701270 */
[----:B------:R-:W0:Y:S04]  /*05c0*/  @!P1 LDS R16, [R2.X4] ;  /* 0x0000000002109984 */ /* 0x000e280000004800 */
[----:B0-----:R-:W0:Y:S02]  /*05d0*/  SHFL.BFLY PT, R9, R16, 0x1, 0x1f ;  /* 0x0c201f0010097f89 */ /* 0x001e2400000e0000 */
[----:B0-----:R-:W-:-:S06]  /*05e0*/  FADD R15, R16, R9 ;  /* 0x00000009100f7221 */ /* 0x001fcc0000000000 */
[----:B------:R-:W-:Y:S04]  /*05f0*/  @P0 STS [R2.X4], R15 ;  /* 0x0000000f02000388 */ /* 0x000fe80000004800 */
[----:B------:R-:W-:Y:S01]  /*0600*/  BAR.SYNC.DEFER_BLOCKING 0x0 ;  /* 0x0000000000007b1d */ /* 0x000fe20000010000 */
[----:B------:R-:W-:-:S05]  /*0610*/  LOP3.LUT P0, RZ, R2, 0x3f, RZ, 0xc0, !PT ;  /* 0x0000003f02ff7812 */ /* 0x000fca000780c0ff */
[----:B------:R-:W0:Y:S02]  /*0620*/  LDS R9, [RZ] ;  /* 0x00000000ff097984 */ /* 0x000e240000000800 */
[----:B0-----:R-:W-:Y:S01]  /*0630*/  FFMA R12, R9, R12, 1.1920928955078125e-07 ;  /* 0x34000000090c7423 */ /* 0x001fe2000000000c */
[----:B------:R-:W-:-:S03]  /*0640*/  IMAD.WIDE R8, R17, R0, c[0x0][0x160] ;  /* 0x0000580011087625 */ /* 0x000fc600078e0200 */
[----:B------:R-:W0:Y:S01]  /*0650*/  MUFU.RSQ R13, R12 ;  /* 0x0000000c000d7308 */ /* 0x000e220000001400 */
[----:B------:R-:W-:Y:S01]  /*0660*/  BAR.SYNC.DEFER_BLOCKING 0x0 ;  /* 0x0000000000007b1d */ /* 0x000fe20000010000 */
[-C--:B0-----:R-:W-:Y:S01]  /*0670*/  FMUL R4, R4, R13.reuse ;  /* 0x0000000d04047220 */ /* 0x081fe20000400000 */
[-C--:B------:R-:W-:Y:S01]  /*0680*/  FMUL R5, R5, R13.reuse ;  /* 0x0000000d05057220 */ /* 0x080fe20000400000 */
[-C--:B------:R-:W-:Y:S01]  /*0690*/  FMUL R6, R6, R13.reuse ;  /* 0x0000000d06067220 */ /* 0x080fe20000400000 */
[----:B------:R-:W-:Y:S02]  /*06a0*/  FMUL R7, R7, R13 ;  /* 0x0000000d07077220 */ /* 0x000fe40000400000 */
[----:B------:R-:W-:Y:S04]  /*06b0*/  @!P0 STG.E [R8.64], R13 ;  /* 0x0000000d08008986 */ /* 0x000fe8000c101904 */
[----:B------:R-:W-:Y:S01]  /*06c0*/  STG.E.128 [R10.64], R4 ;  /* 0x000000040a007986 */ /* 0x000fe2000c101d04 */
[----:B------:R-:W-:Y:S05]  /*06d0*/  EXIT ;  /* 0x000000000000794d */ /* 0x000fea0003800000 */
.L_x_0:
[----:B------:R-:W-:-:S00]  /*06e0*/  BRA `(.L_x_0) ;  /* 0xfffffff000007947 */ /* 0x000fc0000383ffff */
[----:B------:R-:W-:-:S00]  /*06f0*/  NOP ;  /* 0x0000000000007918 */ /* 0x000fc00000000000 */
        /* <DEDUP_REMOVED lines=8> */
.L_x_1:


//--------------------- .nv.global.init           --------------------------
	.section	.nv.global.init,"aw",@progbits
.nv.global.init:
	.type		_$_str,@object
	.size		_$_str,(.L_0 - _$_str)
_$_str:
        /*0000*/ 	.byte	0x5f, 0x5f, 0x43, 0x55, 0x44, 0x41, 0x5f, 0x46, 0x54, 0x5a, 0x00
.L_0:


//--------------------- .nv.shared.triton_per_fused__unsafe_view_add_mean_mul_pow_rsqrt_sigmoid_view_49 --------------------------
	.section	.nv.shared.triton_per_fused__unsafe_view_add_mean_mul_pow_rsqrt_sigmoid_view_49,"aw",@nobits
	.sectionflags	@""
	.align	16
